//
// Generated by NVIDIA NVVM Compiler
//
// Compiler Build ID: CL-36424714
// Cuda compilation tools, release 13.0, V13.0.88
// Based on NVVM 20.0.0
//

.version 9.0
.target sm_100
.address_size 64

	// .globl	_Z10init_arrayPi

.visible .entry _Z10init_arrayPi(
	.param .u64 .ptr .align 1 _Z10init_arrayPi_param_0
)
{
	.reg .pred 	%p<2>;
	.reg .b32 	%r<12>;
	.reg .b64 	%rd<3>;

	ld.param.u64 	%rd1, [_Z10init_arrayPi_param_0];
	mov.u32 	%r1, %ntid.x;
	mov.u32 	%r2, %ctaid.x;
	mul.lo.s32 	%r3, %r1, %r2;
	mov.u32 	%r4, %tid.x;
	neg.s32 	%r5, %r4;
	setp.ne.s32 	%p1, %r3, %r5;
	@%p1 bra 	$L__BB0_2;
	cvta.to.global.u64 	%rd2, %rd1;
	mov.b32 	%r6, 3;
	st.global.u32 	[%rd2], %r6;
	mov.b32 	%r7, 1;
	st.global.u32 	[%rd2+4], %r7;
	mov.b32 	%r8, 7;
	st.global.u32 	[%rd2+8], %r8;
	mov.b32 	%r9, 0;
	st.global.u32 	[%rd2+12], %r9;
	mov.b32 	%r10, 4;
	st.global.u32 	[%rd2+16], %r10;
	st.global.u32 	[%rd2+20], %r7;
	mov.b32 	%r11, 6;
	st.global.u32 	[%rd2+24], %r11;
	st.global.u32 	[%rd2+28], %r6;
$L__BB0_2:
	ret;

}
	// .globl	_Z16block_prefix_sumPiii
.visible .entry _Z16block_prefix_sumPiii(
	.param .u64 .ptr .align 1 _Z16block_prefix_sumPiii_param_0,
	.param .u32 _Z16block_prefix_sumPiii_param_1,
	.param .u32 _Z16block_prefix_sumPiii_param_2
)
{
	.reg .pred 	%p<4>;
	.reg .b32 	%r<11>;
	.reg .b64 	%rd<7>;

	ld.param.u64 	%rd1, [_Z16block_prefix_sumPiii_param_0];
	ld.param.u32 	%r3, [_Z16block_prefix_sumPiii_param_1];
	ld.param.u32 	%r4, [_Z16block_prefix_sumPiii_param_2];
	mov.u32 	%r1, %tid.x;
	add.s32 	%r5, %r4, -1;
	mov.b32 	%r6, 1;
	shl.b32 	%r2, %r6, %r5;
	setp.lt.s32 	%p1, %r1, %r2;
	setp.ge.s32 	%p2, %r1, %r3;
	or.pred  	%p3, %p2, %p1;
	@%p3 bra 	$L__BB1_2;
	cvta.to.global.u64 	%rd2, %rd1;
	sub.s32 	%r7, %r1, %r2;
	mul.wide.s32 	%rd3, %r7, 4;
	add.s64 	%rd4, %rd2, %rd3;
	ld.global.u32 	%r8, [%rd4];
	mul.wide.u32 	%rd5, %r1, 4;
	add.s64 	%rd6, %rd2, %rd5;
	ld.global.u32 	%r9, [%rd6];
	add.s32 	%r10, %r9, %r8;
	st.global.u32 	[%rd6], %r10;
$L__BB1_2:
	ret;

}


// ===== COMPILED SASS (sm_100) =====

	.target	sm_100

	.elftype	@"ET_EXEC"


//--------------------- .note.nv.tkinfo           --------------------------
	.section	.note.nv.tkinfo,"",@"SHT_NOTE"
	.sectionflags	@"SHF_NOTE_NV_TKINFO"
	.tkinfo
        /*0018*/ 	.word	0x00000002
        /*0030*/ 	.string	""
        /*0030*/ 	.string	"ptxas"
        /*0030*/ 	.string	"Cuda compilation tools, release 13.0, V13.0.88"
        /*0030*/ 	.string	"Build cuda_13.0.r13.0/compiler.36424714_0"
        /*0030*/ 	.string	"-arch sm_100 -m 64 "



//--------------------- .note.nv.cuinfo           --------------------------
	.section	.note.nv.cuinfo,"",@"SHT_NOTE"
	.sectionflags	@"SHF_NOTE_NV_CUINFO"
        /*0018*/ 	.short	0x0002
        /*001a*/ 	.short	0x0064
        /*001c*/ 	.short	0x0082
	.zero		2


//--------------------- .nv.info                  --------------------------
	.section	.nv.info,"",@"SHT_CUDA_INFO"
	.align	4


	//----- nvinfo : EIATTR_REGCOUNT
	.align		4
        /*0000*/ 	.byte	0x04, 0x2f
        /*0002*/ 	.short	(.L_1 - .L_0)
	.align		4
.L_0:
        /*0004*/ 	.word	index@(_Z10init_arrayPi)
        /*0008*/ 	.word	0x00000010


	//----- nvinfo : EIATTR_FRAME_SIZE
	.align		4
.L_1:
        /*000c*/ 	.byte	0x04, 0x11
        /*000e*/ 	.short	(.L_3 - .L_2)
	.align		4
.L_2:
        /*0010*/ 	.word	index@(_Z10init_arrayPi)
        /*0014*/ 	.word	0x00000000


	//----- nvinfo : EIATTR_REGCOUNT
	.align		4
.L_3:
        /*0018*/ 	.byte	0x04, 0x2f
        /*001a*/ 	.short	(.L_5 - .L_4)
	.align		4
.L_4:
        /*001c*/ 	.word	index@(_Z16block_prefix_sumPiii)
        /*0020*/ 	.word	0x0000000a


	//----- nvinfo : EIATTR_FRAME_SIZE
	.align		4
.L_5:
        /*0024*/ 	.byte	0x04, 0x11
        /*0026*/ 	.short	(.L_7 - .L_6)
	.align		4
.L_6:
        /*0028*/ 	.word	index@(_Z16block_prefix_sumPiii)
        /*002c*/ 	.word	0x00000000


	//----- nvinfo : EIATTR_MIN_STACK_SIZE
	.align		4
.L_7:
        /*0030*/ 	.byte	0x04, 0x12
        /*0032*/ 	.short	(.L_9 - .L_8)
	.align		4
.L_8:
        /*0034*/ 	.word	index@(_Z16block_prefix_sumPiii)
        /*0038*/ 	.word	0x00000000


	//----- nvinfo : EIATTR_MIN_STACK_SIZE
	.align		4
.L_9:
        /*003c*/ 	.byte	0x04, 0x12
        /*003e*/ 	.short	(.L_11 - .L_10)
	.align		4
.L_10:
        /*0040*/ 	.word	index@(_Z10init_arrayPi)
        /*0044*/ 	.word	0x00000000
.L_11:


//--------------------- .nv.compat                --------------------------
	.section	.nv.compat,"",@"SHT_CUDA_COMPAT_INFO"
	.align	4
        /*0000*/ 	.byte	0x02, 0x09, 0x00, 0x00, 0x02, 0x02, 0x01, 0x00, 0x02, 0x05, 0x05, 0x00, 0x03, 0x07, 0x01, 0x01
        /*0010*/ 	.byte	0x02, 0x03, 0x00, 0x00, 0x02, 0x06, 0x01, 0x00, 0x04, 0x0b, 0x08, 0x00, 0x09, 0x00, 0x00, 0x00
        /*0020*/ 	.byte	0x00, 0x00, 0x00, 0x00


//--------------------- .nv.info._Z16block_prefix_sumPiii --------------------------
	.section	.nv.info._Z16block_prefix_sumPiii,"",@"SHT_CUDA_INFO"
	.sectionflags	@""
	.align	4


	//----- nvinfo : EIATTR_CUDA_API_VERSION
	.align		4
        /*0000*/ 	.byte	0x04, 0x37
        /*0002*/ 	.short	(.L_13 - .L_12)
.L_12:
        /*0004*/ 	.word	0x00000082


	//----- nvinfo : EIATTR_KPARAM_INFO
	.align		4
.L_13:
        /*0008*/ 	.byte	0x04, 0x17
        /*000a*/ 	.short	(.L_15 - .L_14)
.L_14:
        /*000c*/ 	.word	0x00000000
        /*0010*/ 	.short	0x0002
        /*0012*/ 	.short	0x000c
        /*0014*/ 	.byte	0x00, 0xf0, 0x11, 0x00


	//----- nvinfo : EIATTR_KPARAM_INFO
	.align		4
.L_15:
        /*0018*/ 	.byte	0x04, 0x17
        /*001a*/ 	.short	(.L_17 - .L_16)
.L_16:
        /*001c*/ 	.word	0x00000000
        /*0020*/ 	.short	0x0001
        /*0022*/ 	.short	0x0008
        /*0024*/ 	.byte	0x00, 0xf0, 0x11, 0x00


	//----- nvinfo : EIATTR_KPARAM_INFO
	.align		4
.L_17:
        /*0028*/ 	.byte	0x04, 0x17
        /*002a*/ 	.short	(.L_19 - .L_18)
.L_18:
        /*002c*/ 	.word	0x00000000
        /*0030*/ 	.short	0x0000
        /*0032*/ 	.short	0x0000
        /*0034*/ 	.byte	0x00, 0xf5, 0x21, 0x00


	//----- nvinfo : EIATTR_SPARSE_MMA_MASK
	.align		4
.L_19:
        /*0038*/ 	.byte	0x03, 0x50
        /*003a*/ 	.short	0x0000


	//----- nvinfo : EIATTR_MAXREG_COUNT
	.align		4
        /*003c*/ 	.byte	0x03, 0x1b
        /*003e*/ 	.short	0x00ff


	//----- nvinfo : EIATTR_MERCURY_ISA_VERSION
	.align		4
        /*0040*/ 	.byte	0x03, 0x5f
        /*0042*/ 	.short	0x0101


	//----- nvinfo : EIATTR_VRC_CTA_INIT_COUNT
	.align		4
        /*0044*/ 	.byte	0x02, 0x4a
	.zero		1
	.zero		1


	//----- nvinfo : EIATTR_EXIT_INSTR_OFFSETS
	.align		4
        /*0048*/ 	.byte	0x04, 0x1c
        /*004a*/ 	.short	(.L_21 - .L_20)


	//   ....[0]....
.L_20:
        /*004c*/ 	.word	0x00000080


	//   ....[1]....
        /*0050*/ 	.word	0x00000120


	//----- nvinfo : EIATTR_CBANK_PARAM_SIZE
	.align		4
.L_21:
        /*0054*/ 	.byte	0x03, 0x19
        /*0056*/ 	.short	0x0010


	//----- nvinfo : EIATTR_PARAM_CBANK
	.align		4
        /*0058*/ 	.byte	0x04, 0x0a
        /*005a*/ 	.short	(.L_23 - .L_22)
	.align		4
.L_22:
        /*005c*/ 	.word	index@(.nv.constant0._Z16block_prefix_sumPiii)
        /*0060*/ 	.short	0x0380
        /*0062*/ 	.short	0x0010


	//----- nvinfo : EIATTR_SW_WAR
	.align		4
.L_23:
        /*0064*/ 	.byte	0x04, 0x36
        /*0066*/ 	.short	(.L_25 - .L_24)
.L_24:
        /*0068*/ 	.word	0x00000008
.L_25:


//--------------------- .nv.info._Z10init_arrayPi --------------------------
	.section	.nv.info._Z10init_arrayPi,"",@"SHT_CUDA_INFO"
	.sectionflags	@""
	.align	4


	//----- nvinfo : EIATTR_CUDA_API_VERSION
	.align		4
        /*0000*/ 	.byte	0x04, 0x37
        /*0002*/ 	.short	(.L_27 - .L_26)
.L_26:
        /*0004*/ 	.word	0x00000082


	//----- nvinfo : EIATTR_KPARAM_INFO
	.align		4
.L_27:
        /*0008*/ 	.byte	0x04, 0x17
        /*000a*/ 	.short	(.L_29 - .L_28)
.L_28:
        /*000c*/ 	.word	0x00000000
        /*0010*/ 	.short	0x0000
        /*0012*/ 	.short	0x0000
        /*0014*/ 	.byte	0x00, 0xf5, 0x21, 0x00


	//----- nvinfo : EIATTR_SPARSE_MMA_MASK
	.align		4
.L_29:
        /*0018*/ 	.byte	0x03, 0x50
        /*001a*/ 	.short	0x0000


	//----- nvinfo : EIATTR_MAXREG_COUNT
	.align		4
        /*001c*/ 	.byte	0x03, 0x1b
        /*001e*/ 	.short	0x00ff


	//----- nvinfo : EIATTR_MERCURY_ISA_VERSION
	.align		4
        /*0020*/ 	.byte	0x03, 0x5f
        /*0022*/ 	.short	0x0101


	//----- nvinfo : EIATTR_VRC_CTA_INIT_COUNT
	.align		4
        /*0024*/ 	.byte	0x02, 0x4a
	.zero		1
	.zero		1


	//----- nvinfo : EIATTR_EXIT_INSTR_OFFSETS
	.align		4
        /*0028*/ 	.byte	0x04, 0x1c
        /*002a*/ 	.short	(.L_31 - .L_30)


	//   ....[0]....
.L_30:
        /*002c*/ 	.word	0x00000070


	//   ....[1]....
        /*0030*/ 	.word	0x00000170


	//----- nvinfo : EIATTR_CBANK_PARAM_SIZE
	.align		4
.L_31:
        /*0034*/ 	.byte	0x03, 0x19
        /*0036*/ 	.short	0x0008


	//----- nvinfo : EIATTR_PARAM_CBANK
	.align		4
        /*0038*/ 	.byte	0x04, 0x0a
        /*003a*/ 	.short	(.L_33 - .L_32)
	.align		4
.L_32:
        /*003c*/ 	.word	index@(.nv.constant0._Z10init_arrayPi)
        /*0040*/ 	.short	0x0380
        /*0042*/ 	.short	0x0008


	//----- nvinfo : EIATTR_SW_WAR
	.align		4
.L_33:
        /*0044*/ 	.byte	0x04, 0x36
        /*0046*/ 	.short	(.L_35 - .L_34)
.L_34:
        /*0048*/ 	.word	0x00000008
.L_35:


//--------------------- .nv.callgraph             --------------------------
	.section	.nv.callgraph,"",@"SHT_CUDA_CALLGRAPH"
	.align	4
	.sectionentsize	8
	.align		4
        /*0000*/ 	.word	0x00000000
	.align		4
        /*0004*/ 	.word	0xffffffff
	.align		4
        /*0008*/ 	.word	0x00000000
	.align		4
        /*000c*/ 	.word	0xfffffffe
	.align		4
        /*0010*/ 	.word	0x00000000
	.align		4
        /*0014*/ 	.word	0xfffffffd
	.align		4
        /*0018*/ 	.word	0x00000000
	.align		4
        /*001c*/ 	.word	0xfffffffc


//--------------------- .text._Z16block_prefix_sumPiii --------------------------
	.section	.text._Z16block_prefix_sumPiii,"ax",@progbits
	.align	128
        .global         _Z16block_prefix_sumPiii
        .type           _Z16block_prefix_sumPiii,@function
        .size           _Z16block_prefix_sumPiii,(.L_x_2 - _Z16block_prefix_sumPiii)
        .other          _Z16block_prefix_sumPiii,@"STO_CUDA_ENTRY STV_DEFAULT"
_Z16block_prefix_sumPiii:
.text._Z16block_prefix_sumPiii:
[----:B------:R-:W-:Y:S01]  /*0000*/  LDC R1, c[0x0][0x37c] ;  /* 0x0000df00ff017b82 */ /* 0x000fe20000000800 */
[----:B------:R-:W0:Y:S01]  /*0010*/  S2R R7, SR_TID.X ;  /* 0x0000000000077919 */ /* 0x000e220000002100 */
[----:B------:R-:W1:Y:S01]  /*0020*/  LDCU.64 UR6, c[0x0][0x388] ;  /* 0x00007100ff0677ac */ /* 0x000e620008000a00 */
[----:B------:R-:W-:Y:S01]  /*0030*/  UMOV UR5, 0x1 ;  /* 0x0000000100057882 */ /* 0x000fe20000000000 */
[----:B-1----:R-:W-:-:S04]  /*0040*/  UIADD3 UR4, UPT, UPT, UR7, -0x1, URZ ;  /* 0xffffffff07047890 */ /* 0x002fc8000fffe0ff */
[----:B------:R-:W-:-:S06]  /*0050*/  USHF.L.U32 UR4, UR5, UR4, URZ ;  /* 0x0000000405047299 */ /* 0x000fcc00080006ff */
[----:B0-----:R-:W-:-:S04]  /*0060*/  ISETP.GE.AND P0, PT, R7, UR4, PT ;  /* 0x0000000407007c0c */ /* 0x001fc8000bf06270 */
[----:B------:R-:W-:-:S13]  /*0070*/  ISETP.GE.OR P0, PT, R7, UR6, !P0 ;  /* 0x0000000607007c0c */ /* 0x000fda000c706670 */
[----:B------:R-:W-:Y:S05]  /*0080*/  @P0 EXIT ;  /* 0x000000000000094d */ /* 0x000fea0003800000 */
[----:B------:R-:W0:Y:S01]  /*0090*/  LDC.64 R4, c[0x0][0x380] ;  /* 0x0000e000ff047b82 */ /* 0x000e220000000a00 */
[----:B------:R-:W1:Y:S01]  /*00a0*/  LDCU.64 UR6, c[0x0][0x358] ;  /* 0x00006b00ff0677ac */ /* 0x000e620008000a00 */
[----:B------:R-:W-:-:S05]  /*00b0*/  IADD3 R3, PT, PT, R7, -UR4, RZ ;  /* 0x8000000407037c10 */ /* 0x000fca000fffe0ff */
[----:B0-----:R-:W-:-:S04]  /*00c0*/  IMAD.WIDE R2, R3, 0x4, R4 ;  /* 0x0000000403027825 */ /* 0x001fc800078e0204 */
[----:B------:R-:W-:Y:S02]  /*00d0*/  IMAD.WIDE.U32 R4, R7, 0x4, R4 ;  /* 0x0000000407047825 */ /* 0x000fe400078e0004 */
[----:B-1----:R-:W2:Y:S04]  /*00e0*/  LDG.E R2, desc[UR6][R2.64] ;  /* 0x0000000602027981 */ /* 0x002ea8000c1e1900 */
[----:B------:R-:W2:Y:S02]  /*00f0*/  LDG.E R7, desc[UR6][R4.64] ;  /* 0x0000000604077981 */ /* 0x000ea4000c1e1900 */
[----:B--2---:R-:W-:-:S05]  /*0100*/  IADD3 R7, PT, PT, R2, R7, RZ ;  /* 0x0000000702077210 */ /* 0x004fca0007ffe0ff */
[----:B------:R-:W-:Y:S01]  /*0110*/  STG.E desc[UR6][R4.64], R7 ;  /* 0x0000000704007986 */ /* 0x000fe2000c101906 */
[----:B------:R-:W-:Y:S05]  /*0120*/  EXIT ;  /* 0x000000000000794d */ /* 0x000fea0003800000 */
.L_x_0:
[----:B------:R-:W-:-:S00]  /*0130*/  BRA `(.L_x_0) ;  /* 0xfffffffc00fc7947 */ /* 0x000fc0000383ffff */
[----:B------:R-:W-:-:S00]  /*0140*/  NOP ;  /* 0x0000000000007918 */ /* 0x000fc00000000000 */
        /* <DEDUP_REMOVED lines=11> */
.L_x_2:


//--------------------- .text._Z10init_arrayPi    --------------------------
	.section	.text._Z10init_arrayPi,"ax",@progbits
	.align	128
        .global         _Z10init_arrayPi
        .type           _Z10init_arrayPi,@function
        .size           _Z10init_arrayPi,(.L_x_3 - _Z10init_arrayPi)
        .other          _Z10init_arrayPi,@"STO_CUDA_ENTRY STV_DEFAULT"
_Z10init_arrayPi:
.text._Z10init_arrayPi:
[----:B------:R-:W-:Y:S01]  /*0000*/  LDC R1, c[0x0][0x37c] ;  /* 0x0000df00ff017b82 */ /* 0x000fe20000000800 */
[----:B------:R-:W0:Y:S07]  /*0010*/  S2R R0, SR_TID.X ;  /* 0x0000000000007919 */ /* 0x000e2e0000002100 */
[----:B------:R-:W1:Y:S01]  /*0020*/  S2UR UR5, SR_CTAID.X ;  /* 0x00000000000579c3 */ /* 0x000e620000002500 */
[----:B------:R-:W1:Y:S02]  /*0030*/  LDCU UR4, c[0x0][0x360] ;  /* 0x00006c00ff0477ac */ /* 0x000e640008000800 */
[----:B-1----:R-:W-:Y:S01]  /*0040*/  UIMAD UR4, UR4, UR5, URZ ;  /* 0x00000005040472a4 */ /* 0x002fe2000f8e02ff */
[----:B0-----:R-:W-:-:S05]  /*0050*/  IMAD.MOV R0, RZ, RZ, -R0 ;  /* 0x000000ffff007224 */ /* 0x001fca00078e0a00 */
[----:B------:R-:W-:-:S13]  /*0060*/  ISETP.NE.AND P0, PT, R0, UR4, PT ;  /* 0x0000000400007c0c */ /* 0x000fda000bf05270 */
[----:B------:R-:W-:Y:S05]  /*0070*/  @P0 EXIT ;  /* 0x000000000000094d */ /* 0x000fea0003800000 */
[----:B------:R-:W0:Y:S01]  /*0080*/  LDC.64 R2, c[0x0][0x380] ;  /* 0x0000e000ff027b82 */ /* 0x000e220000000a00 */
[----:B------:R-:W0:Y:S01]  /*0090*/  LDCU.64 UR4, c[0x0][0x358] ;  /* 0x00006b00ff0477ac */ /* 0x000e220008000a00 */
[----:B------:R-:W-:Y:S02]  /*00a0*/  HFMA2 R9, -RZ, RZ, 0, 4.17232513427734375e-07 ;  /* 0x00000007ff097431 */ /* 0x000fe400000001ff */
[----:B------:R-:W-:Y:S02]  /*00b0*/  IMAD.MOV.U32 R7, RZ, RZ, 0x1 ;  /* 0x00000001ff077424 */ /* 0x000fe400078e00ff */
[----:B------:R-:W-:Y:S02]  /*00c0*/  HFMA2 R5, -RZ, RZ, 0, 1.78813934326171875e-07 ;  /* 0x00000003ff057431 */ /* 0x000fe400000001ff */
[----:B------:R-:W-:Y:S01]  /*00d0*/  IMAD.MOV.U32 R11, RZ, RZ, 0x4 ;  /* 0x00000004ff0b7424 */ /* 0x000fe200078e00ff */
[----:B------:R-:W-:Y:S01]  /*00e0*/  MOV R13, 0x6 ;  /* 0x00000006000d7802 */ /* 0x000fe20000000f00 */
[----:B0-----:R-:W-:Y:S04]  /*00f0*/  STG.E desc[UR4][R2.64+0x4], R7 ;  /* 0x0000040702007986 */ /* 0x001fe8000c101904 */
[----:B------:R-:W-:Y:S04]  /*0100*/  STG.E desc[UR4][R2.64+0x14], R7 ;  /* 0x0000140702007986 */ /* 0x000fe8000c101904 */
[----:B------:R-:W-:Y:S04]  /*0110*/  STG.E desc[UR4][R2.64+0x8], R9 ;  /* 0x0000080902007986 */ /* 0x000fe8000c101904 */
[----:B------:R-:W-:Y:S04]  /*0120*/  STG.E desc[UR4][R2.64+0x10], R11 ;  /* 0x0000100b02007986 */ /* 0x000fe8000c101904 */
[----:B------:R-:W-:Y:S04]  /*0130*/  STG.E desc[UR4][R2.64+0x18], R13 ;  /* 0x0000180d02007986 */ /* 0x000fe8000c101904 */
[----:B------:R-:W-:Y:S04]  /*0140*/  STG.E desc[UR4][R2.64], R5 ;  /* 0x0000000502007986 */ /* 0x000fe8000c101904 */
[----:B------:R-:W-:Y:S04]  /*0150*/  STG.E desc[UR4][R2.64+0x1c], R5 ;  /* 0x00001c0502007986 */ /* 0x000fe8000c101904 */
[----:B------:R-:W-:Y:S01]  /*0160*/  STG.E desc[UR4][R2.64+0xc], RZ ;  /* 0x00000cff02007986 */ /* 0x000fe2000c101904 */
[----:B------:R-:W-:Y:S05]  /*0170*/  EXIT ;  /* 0x000000000000794d */ /* 0x000fea0003800000 */
.L_x_1:
        /* <DEDUP_REMOVED lines=16> */
.L_x_3:


//--------------------- .nv.shared.reserved.0     --------------------------
	.section	.nv.shared.reserved.0,"aw",@nobits
	.weak		__nv_reservedSMEM_offset_0_alias
	.size		__nv_reservedSMEM_offset_0_alias, 0, 64
	.other		__nv_reservedSMEM_offset_0_alias,@"STO_CUDA_RESERVED_SHARED STV_DEFAULT"
__nv_reservedSMEM_offset_0_alias:
	.zero		0
	.zero		64


//--------------------- .nv.constant0._Z16block_prefix_sumPiii --------------------------
	.section	.nv.constant0._Z16block_prefix_sumPiii,"a",@progbits
	.sectionflags	@""
	.align	4
.nv.constant0._Z16block_prefix_sumPiii:
	.zero		912


//--------------------- .nv.constant0._Z10init_arrayPi --------------------------
	.section	.nv.constant0._Z10init_arrayPi,"a",@progbits
	.sectionflags	@""
	.align	4
.nv.constant0._Z10init_arrayPi:
	.zero		904


//--------------------- SYMBOLS --------------------------

	.type		.nv.reservedSmem.offset0,@object
	.size		.nv.reservedSmem.offset0,0x4
